	.headerflags	@"EF_CUDA_TEXMODE_UNIFIED EF_CUDA_64BIT_ADDRESS EF_CUDA_ACCELERATORS EF_CUDA_SM90 EF_CUDA_VIRTUAL_SM(EF_CUDA_SM90)"
	.elftype	@"ET_EXEC"


//--------------------- .nv.info                  --------------------------
	.section	.nv.info,"",@"SHT_CUDA_INFO"
	.align	4


	//----- nvinfo : EIATTR_REGCOUNT
	.align		4
        /*0000*/ 	.byte	0x04, 0x2f
        /*0002*/ 	.short	(.L_1 - .L_0)
	.align		4
.L_0:
        /*0004*/ 	.word	index@(triton_poi_fused_convolution_div_max_pool2d_with_indices_relu_sub_6)
        /*0008*/ 	.word	0x0000001e


	//----- nvinfo : EIATTR_MIN_STACK_SIZE
	.align		4
.L_1:
        /*000c*/ 	.byte	0x04, 0x12
        /*000e*/ 	.short	(.L_3 - .L_2)
	.align		4
.L_2:
        /*0010*/ 	.word	index@(triton_poi_fused_convolution_div_max_pool2d_with_indices_relu_sub_6)
        /*0014*/ 	.word	0x00000000


	//----- nvinfo : EIATTR_FRAME_SIZE
	.align		4
.L_3:
        /*0018*/ 	.byte	0x04, 0x11
        /*001a*/ 	.short	(.L_5 - .L_4)
	.align		4
.L_4:
        /*001c*/ 	.word	index@(triton_poi_fused_convolution_div_max_pool2d_with_indices_relu_sub_6)
        /*0020*/ 	.word	0x00000000


	//----- nvinfo : EIATTR_MIN_STACK_SIZE
	.align		4
.L_5:
        /*0024*/ 	.byte	0x04, 0x12
        /*0026*/ 	.short	(.L_7 - .L_6)
	.align		4
.L_6:
        /*0028*/ 	.word	index@(triton_poi_fused_convolution_div_max_pool2d_with_indices_relu_sub_6)
        /*002c*/ 	.word	0x00000000
.L_7:


//--------------------- .nv.info.triton_poi_fused_convolution_div_max_pool2d_with_indices_relu_sub_6 --------------------------
	.section	.nv.info.triton_poi_fused_convolution_div_max_pool2d_with_indices_relu_sub_6,"",@"SHT_CUDA_INFO"
	.sectionflags	@""
	.align	4


	//----- nvinfo : EIATTR_CUDA_API_VERSION
	.align		4
        /*0000*/ 	.byte	0x04, 0x37
        /*0002*/ 	.short	(.L_9 - .L_8)
.L_8:
        /*0004*/ 	.word	0x0000007c


	//----- nvinfo : EIATTR_KPARAM_INFO
	.align		4
.L_9:
        /*0008*/ 	.byte	0x04, 0x17
        /*000a*/ 	.short	(.L_11 - .L_10)
.L_10:
        /*000c*/ 	.word	0x00000000
        /*0010*/ 	.short	0x0003
        /*0012*/ 	.short	0x0014
        /*0014*/ 	.byte	0x00, 0xf0, 0x11, 0x00


	//----- nvinfo : EIATTR_KPARAM_INFO
	.align		4
.L_11:
        /*0018*/ 	.byte	0x04, 0x17
        /*001a*/ 	.short	(.L_13 - .L_12)
.L_12:
        /*001c*/ 	.word	0x00000000
        /*0020*/ 	.short	0x0002
        /*0022*/ 	.short	0x0010
        /*0024*/ 	.byte	0x00, 0xf0, 0x11, 0x00


	//----- nvinfo : EIATTR_KPARAM_INFO
	.align		4
.L_13:
        /*0028*/ 	.byte	0x04, 0x17
        /*002a*/ 	.short	(.L_15 - .L_14)
.L_14:
        /*002c*/ 	.word	0x00000000
        /*0030*/ 	.short	0x0001
        /*0032*/ 	.short	0x0008
        /*0034*/ 	.byte	0x00, 0xf4, 0x21, 0x00


	//----- nvinfo : EIATTR_KPARAM_INFO
	.align		4
.L_15:
        /*0038*/ 	.byte	0x04, 0x17
        /*003a*/ 	.short	(.L_17 - .L_16)
.L_16:
        /*003c*/ 	.word	0x00000000
        /*0040*/ 	.short	0x0000
        /*0042*/ 	.short	0x0000
        /*0044*/ 	.byte	0x00, 0xf4, 0x21, 0x00


	//----- nvinfo : EIATTR_SPARSE_MMA_MASK
	.align		4
.L_17:
        /*0048*/ 	.byte	0x03, 0x50
        /*004a*/ 	.short	0x0000


	//----- nvinfo : EIATTR_MAXREG_COUNT
	.align		4
        /*004c*/ 	.byte	0x03, 0x1b
        /*004e*/ 	.short	0x00ff


	//----- nvinfo : EIATTR_EXIT_INSTR_OFFSETS
	.align		4
        /*0050*/ 	.byte	0x04, 0x1c
        /*0052*/ 	.short	(.L_19 - .L_18)


	//   ....[0]....
.L_18:
        /*0054*/ 	.word	0x000006c0


	//   ....[1]....
        /*0058*/ 	.word	0x00000710


	//----- nvinfo : EIATTR_REQNTID
	.align		4
.L_19:
        /*005c*/ 	.byte	0x04, 0x10
        /*005e*/ 	.short	(.L_21 - .L_20)
.L_20:
        /*0060*/ 	.word	0x00000080
        /*0064*/ 	.word	0x00000001
        /*0068*/ 	.word	0x00000001


	//----- nvinfo : EIATTR_CBANK_PARAM_SIZE
	.align		4
.L_21:
        /*006c*/ 	.byte	0x03, 0x19
        /*006e*/ 	.short	0x0018


	//----- nvinfo : EIATTR_PARAM_CBANK
	.align		4
        /*0070*/ 	.byte	0x04, 0x0a
        /*0072*/ 	.short	(.L_23 - .L_22)
	.align		4
.L_22:
        /*0074*/ 	.word	index@(.nv.constant0.triton_poi_fused_convolution_div_max_pool2d_with_indices_relu_sub_6)
        /*0078*/ 	.short	0x0210
        /*007a*/ 	.short	0x0018


	//----- nvinfo : EIATTR_SW_WAR
	.align		4
.L_23:
        /*007c*/ 	.byte	0x04, 0x36
        /*007e*/ 	.short	(.L_25 - .L_24)
.L_24:
        /*0080*/ 	.word	0x00000008
.L_25:


//--------------------- .nv.callgraph             --------------------------
	.section	.nv.callgraph,"",@"SHT_CUDA_CALLGRAPH"
	.align	4
	.sectionentsize	8
	.align		4
        /*0000*/ 	.word	0x00000000
	.align		4
        /*0004*/ 	.word	0xffffffff
	.align		4
        /*0008*/ 	.word	0x00000000
	.align		4
        /*000c*/ 	.word	0xfffffffe
	.align		4
        /*0010*/ 	.word	0x00000000
	.align		4
        /*0014*/ 	.word	0xfffffffd
	.align		4
        /*0018*/ 	.word	0x00000000
	.align		4
        /*001c*/ 	.word	0xfffffffc


//--------------------- .text.triton_poi_fused_convolution_div_max_pool2d_with_indices_relu_sub_6 --------------------------
	.section	.text.triton_poi_fused_convolution_div_max_pool2d_with_indices_relu_sub_6,"ax",@progbits
	.sectionflags	@"SHF_BARRIERS=1"
	.align	128
        .global         triton_poi_fused_convolution_div_max_pool2d_with_indices_relu_sub_6
        .type           triton_poi_fused_convolution_div_max_pool2d_with_indices_relu_sub_6,@function
        .size           triton_poi_fused_convolution_div_max_pool2d_with_indices_relu_sub_6,(.L_x_1 - triton_poi_fused_convolution_div_max_pool2d_with_indices_relu_sub_6)
        .other          triton_poi_fused_convolution_div_max_pool2d_with_indices_relu_sub_6,@"STO_CUDA_ENTRY STV_DEFAULT"
triton_poi_fused_convolution_div_max_pool2d_with_indices_relu_sub_6:
.text.triton_poi_fused_convolution_div_max_pool2d_with_indices_relu_sub_6:
[----:B------:R-:W0:Y:S01]  /*0000*/  LDC R1, c[0x0][0x28] ;  /* 0x00000a00ff017b82 */ /* 0x000e220000000800 */
[----:B------:R-:W1:Y:S07]  /*0010*/  S2R R19, SR_CTAID.Z ;  /* 0x0000000000137919 */ /* 0x000e6e0000002700 */
[----:B------:R-:W1:Y:S01]  /*0020*/  S2UR UR4, SR_CTAID.Y ;  /* 0x00000000000479c3 */ /* 0x000e620000002600 */
[----:B------:R-:W-:Y:S01]  /*0030*/  IMAD.MOV.U32 R14, RZ, RZ, RZ ;  /* 0x000000ffff0e7224 */ /* 0x000fe200078e00ff */
[----:B------:R-:W-:Y:S01]  /*0040*/  ULDC.64 UR6, c[0x0][0x208] ;  /* 0x0000820000067ab9 */ /* 0x000fe20000000a00 */
[----:B------:R-:W2:Y:S01]  /*0050*/  S2R R15, SR_CTAID.X ;  /* 0x00000000000f7919 */ /* 0x000ea20000002500 */
[----:B------:R-:W3:Y:S04]  /*0060*/  S2R R18, SR_TID.X ;  /* 0x0000000000127919 */ /* 0x000ee80000002100 */
[----:B------:R-:W1:Y:S08]  /*0070*/  LDC R0, c[0x0][0x10] ;  /* 0x00000400ff007b82 */ /* 0x000e700000000800 */
[----:B------:R-:W4:Y:S01]  /*0080*/  LDC.64 R16, c[0x0][0x210] ;  /* 0x00008400ff107b82 */ /* 0x000f220000000a00 */
[----:B-1----:R-:W-:-:S02]  /*0090*/  IMAD R19, R19, R0, UR4 ;  /* 0x0000000413137e24 */ /* 0x002fc4000f8e0200 */
[----:B--2---:R-:W-:Y:S02]  /*00a0*/  IMAD.SHL.U32 R15, R15, 0x10, RZ ;  /* 0x000000100f0f7824 */ /* 0x004fe400078e00ff */
[----:B------:R-:W-:Y:S01]  /*00b0*/  IMAD.SHL.U32 R19, R19, 0x40, RZ ;  /* 0x0000004013137824 */ /* 0x000fe200078e00ff */
[----:B---3--:R-:W-:Y:S02]  /*00c0*/  SHF.R.U32.HI R0, RZ, 0x4, R18 ;  /* 0x00000004ff007819 */ /* 0x008fe40000011612 */
[----:B------:R-:W-:Y:S02]  /*00d0*/  LOP3.LUT R4, R15, 0xf, R18, 0xf8, !PT ;  /* 0x0000000f0f047812 */ /* 0x000fe400078ef812 */
[----:B------:R-:W-:Y:S02]  /*00e0*/  SGXT.U32 R0, R0, 0x3 ;  /* 0x000000030000781a */ /* 0x000fe40000000000 */
[----:B------:R-:W-:Y:S02]  /*00f0*/  ISETP.GE.AND P0, PT, R4, 0x9, PT ;  /* 0x000000090400780c */ /* 0x000fe40003f06270 */
[----:B------:R-:W-:-:S02]  /*0100*/  LOP3.LUT R3, R19, 0x8, R0, 0xfe, !PT ;  /* 0x0000000813037812 */ /* 0x000fc400078efe00 */
[----:B------:R-:W-:Y:S02]  /*0110*/  LOP3.LUT R2, R19, R0, RZ, 0xfc, !PT ;  /* 0x0000000013027212 */ /* 0x000fe400078efcff */
[C---:B------:R-:W-:Y:S01]  /*0120*/  ISETP.LT.AND P2, PT, R3.reuse, 0x10000, !P0 ;  /* 0x000100000300780c */ /* 0x040fe20004741270 */
[--C-:B------:R-:W-:Y:S01]  /*0130*/  IMAD R3, R3, 0x9, R4.reuse ;  /* 0x0000000903037824 */ /* 0x100fe200078e0204 */
[----:B------:R-:W-:Y:S01]  /*0140*/  LOP3.LUT R6, R19, 0x10, R0, 0xfe, !PT ;  /* 0x0000001013067812 */ /* 0x000fe200078efe00 */
[C---:B------:R-:W-:Y:S01]  /*0150*/  IMAD R5, R2.reuse, 0x9, R4 ;  /* 0x0000000902057824 */ /* 0x040fe200078e0204 */
[----:B------:R-:W-:Y:S02]  /*0160*/  LOP3.LUT R7, R19, 0x18, R0, 0xfe, !PT ;  /* 0x0000001813077812 */ /* 0x000fe400078efe00 */
[----:B------:R-:W-:Y:S01]  /*0170*/  ISETP.LT.AND P1, PT, R2, 0x10000, !P0 ;  /* 0x000100000200780c */ /* 0x000fe20004721270 */
[----:B----4-:R-:W-:Y:S01]  /*0180*/  IMAD.WIDE R2, R3, 0x4, R16 ;  /* 0x0000000403027825 */ /* 0x010fe200078e0210 */
[----:B------:R-:W-:-:S02]  /*0190*/  ISETP.LT.AND P6, PT, R6, 0x10000, !P0 ;  /* 0x000100000600780c */ /* 0x000fc400047c1270 */
[----:B------:R-:W-:Y:S02]  /*01a0*/  LOP3.LUT R8, R19, 0x20, R0, 0xfe, !PT ;  /* 0x0000002013087812 */ /* 0x000fe400078efe00 */
[----:B------:R-:W-:Y:S01]  /*01b0*/  ISETP.LT.AND P5, PT, R7, 0x10000, !P0 ;  /* 0x000100000700780c */ /* 0x000fe200047a1270 */
[----:B------:R1:W2:Y:S01]  /*01c0*/  @P2 LDG.E.EL R14, desc[UR6][R2.64] ;  /* 0x00000006020e2981 */ /* 0x0002a2000c2e1900 */
[----:B------:R-:W-:Y:S02]  /*01d0*/  LOP3.LUT R4, R19, 0x28, R0, 0xfe, !PT ;  /* 0x0000002813047812 */ /* 0x000fe400078efe00 */
[----:B------:R-:W-:Y:S02]  /*01e0*/  LOP3.LUT R6, R19, 0x30, R0, 0xfe, !PT ;  /* 0x0000003013067812 */ /* 0x000fe400078efe00 */
[----:B------:R-:W-:Y:S02]  /*01f0*/  LOP3.LUT R7, R19, 0x38, R0, 0xfe, !PT ;  /* 0x0000003813077812 */ /* 0x000fe400078efe00 */
[----:B------:R-:W-:-:S02]  /*0200*/  ISETP.LT.AND P4, PT, R8, 0x10000, !P0 ;  /* 0x000100000800780c */ /* 0x000fc40004781270 */
[----:B------:R-:W-:Y:S02]  /*0210*/  ISETP.LT.AND P3, PT, R4, 0x10000, !P0 ;  /* 0x000100000400780c */ /* 0x000fe40004761270 */
[----:B------:R-:W-:Y:S02]  /*0220*/  ISETP.LT.AND P2, PT, R6, 0x10000, !P0 ;  /* 0x000100000600780c */ /* 0x000fe40004741270 */
[----:B------:R-:W-:Y:S01]  /*0230*/  ISETP.LT.AND P0, PT, R7, 0x10000, !P0 ;  /* 0x000100000700780c */ /* 0x000fe20004701270 */
[C---:B------:R-:W-:Y:S02]  /*0240*/  VIADD R7, R5.reuse, 0x90 ;  /* 0x0000009005077836 */ /* 0x040fe40000000000 */
[C---:B------:R-:W-:Y:S02]  /*0250*/  VIADD R9, R5.reuse, 0xd8 ;  /* 0x000000d805097836 */ /* 0x040fe40000000000 */
[C---:B------:R-:W-:Y:S02]  /*0260*/  VIADD R11, R5.reuse, 0x120 ;  /* 0x00000120050b7836 */ /* 0x040fe40000000000 */
[----:B------:R-:W-:-:S02]  /*0270*/  VIADD R13, R5, 0x168 ;  /* 0x00000168050d7836 */ /* 0x000fc40000000000 */
[C---:B------:R-:W-:Y:S02]  /*0280*/  VIADD R23, R5.reuse, 0x1b0 ;  /* 0x000001b005177836 */ /* 0x040fe40000000000 */
[C---:B------:R-:W-:Y:S02]  /*0290*/  VIADD R25, R5.reuse, 0x1f8 ;  /* 0x000001f805197836 */ /* 0x040fe40000000000 */
[----:B-1----:R-:W-:-:S04]  /*02a0*/  IMAD.WIDE R2, R5, 0x4, R16 ;  /* 0x0000000405027825 */ /* 0x002fc800078e0210 */
[----:B------:R-:W-:-:S04]  /*02b0*/  IMAD.WIDE R4, R7, 0x4, R16 ;  /* 0x0000000407047825 */ /* 0x000fc800078e0210 */
[----:B------:R-:W-:-:S04]  /*02c0*/  IMAD.WIDE R6, R9, 0x4, R16 ;  /* 0x0000000409067825 */ /* 0x000fc800078e0210 */
[----:B------:R-:W-:Y:S01]  /*02d0*/  IMAD.WIDE R8, R11, 0x4, R16 ;  /* 0x000000040b087825 */ /* 0x000fe200078e0210 */
[----:B------:R-:W-:-:S03]  /*02e0*/  CS2R R20, SRZ ;  /* 0x0000000000147805 */ /* 0x000fc6000001ff00 */
[----:B------:R-:W-:-:S03]  /*02f0*/  IMAD.WIDE R10, R13, 0x4, R16 ;  /* 0x000000040d0a7825 */ /* 0x000fc600078e0210 */
[----:B------:R1:W3:Y:S01]  /*0300*/  @P6 LDG.E.EL R20, desc[UR6][R4.64] ;  /* 0x0000000604146981 */ /* 0x0002e2000c2e1900 */
[--C-:B------:R-:W-:Y:S01]  /*0310*/  IMAD.WIDE R12, R23, 0x4, R16.reuse ;  /* 0x00000004170c7825 */ /* 0x100fe200078e0210 */
[----:B------:R-:W-:Y:S02]  /*0320*/  CS2R R22, SRZ ;  /* 0x0000000000167805 */ /* 0x000fe4000001ff00 */
[----:B------:R-:W4:Y:S01]  /*0330*/  @P5 LDG.E.EL R21, desc[UR6][R6.64] ;  /* 0x0000000606155981 */ /* 0x000f22000c2e1900 */
[----:B------:R-:W-:Y:S01]  /*0340*/  IMAD.WIDE R16, R25, 0x4, R16 ;  /* 0x0000000419107825 */ /* 0x000fe200078e0210 */
[----:B------:R-:W-:Y:S02]  /*0350*/  CS2R R24, SRZ ;  /* 0x0000000000187805 */ /* 0x000fe4000001ff00 */
[----:B------:R-:W5:Y:S01]  /*0360*/  @P4 LDG.E.EL R22, desc[UR6][R8.64] ;  /* 0x0000000608164981 */ /* 0x000f62000c2e1900 */
[----:B------:R-:W-:-:S03]  /*0370*/  IMAD.MOV.U32 R26, RZ, RZ, RZ ;  /* 0x000000ffff1a7224 */ /* 0x000fc600078e00ff */
[----:B------:R-:W5:Y:S04]  /*0380*/  @P3 LDG.E.EL R24, desc[UR6][R10.64] ;  /* 0x000000060a183981 */ /* 0x000f68000c2e1900 */
[----:B------:R1:W5:Y:S04]  /*0390*/  @P2 LDG.E.EL R23, desc[UR6][R12.64] ;  /* 0x000000060c172981 */ /* 0x000368000c2e1900 */
[----:B------:R1:W5:Y:S04]  /*03a0*/  @P1 LDG.E.EL R25, desc[UR6][R2.64] ;  /* 0x0000000602191981 */ /* 0x000368000c2e1900 */
[----:B------:R-:W5:Y:S01]  /*03b0*/  @P0 LDG.E.EL R26, desc[UR6][R16.64] ;  /* 0x00000006101a0981 */ /* 0x000f62000c2e1900 */
[----:B------:R-:W1:Y:S01]  /*03c0*/  S2R R27, SR_TID.X ;  /* 0x00000000001b7919 */ /* 0x000e620000002100 */
[----:B------:R-:W1:Y:S01]  /*03d0*/  S2UR UR5, SR_CgaCtaId ;  /* 0x00000000000579c3 */ /* 0x000e620000008800 */
[----:B------:R-:W-:-:S02]  /*03e0*/  UMOV UR4, 0x400 ;  /* 0x0000040000047882 */ /* 0x000fc40000000000 */
[----:B01----:R-:W-:Y:S01]  /*03f0*/  UPRMT UR4, UR5, 0x654, UR4 ;  /* 0x0000065405047896 */ /* 0x003fe20008000004 */
[----:B------:R-:W-:Y:S01]  /*0400*/  IMAD.SHL.U32 R4, R27, 0x40, RZ ;  /* 0x000000401b047824 */ /* 0x000fe200078e00ff */
[----:B------:R-:W-:-:S04]  /*0410*/  SHF.R.U32.HI R5, RZ, 0x4, R27 ;  /* 0x00000004ff057819 */ /* 0x000fc8000001161b */
[----:B------:R-:W-:Y:S02]  /*0420*/  SGXT.U32 R5, R5, 0x3 ;  /* 0x000000030505781a */ /* 0x000fe40000000000 */
[----:B------:R-:W-:-:S04]  /*0430*/  LOP3.LUT R4, R4, 0x3c0, RZ, 0xc0, !PT ;  /* 0x000003c004047812 */ /* 0x000fc800078ec0ff */
[C---:B------:R-:W-:Y:S02]  /*0440*/  LOP3.LUT R5, R4.reuse, R5, RZ, 0xfc, !PT ;  /* 0x0000000504057212 */ /* 0x040fe400078efcff */
[----:B------:R-:W-:-:S05]  /*0450*/  LEA.HI R4, R4, UR4, RZ, 0x1e ;  /* 0x0000000404047c11 */ /* 0x000fca000f8ff0ff */
[----:B------:R-:W-:Y:S01]  /*0460*/  IMAD R13, R5, 0x4, R4 ;  /* 0x00000004050d7824 */ /* 0x000fe200078e0204 */
[C---:B------:R-:W-:Y:S01]  /*0470*/  LOP3.LUT R2, R27.reuse, 0x70, RZ, 0xc0, !PT ;  /* 0x000000701b027812 */ /* 0x040fe200078ec0ff */
[----:B------:R-:W-:-:S04]  /*0480*/  IMAD.SHL.U32 R8, R27, 0x4, RZ ;  /* 0x000000041b087824 */ /* 0x000fc800078e00ff */
[----:B------:R-:W-:Y:S01]  /*0490*/  VIADD R3, R2, UR4 ;  /* 0x0000000402037c36 */ /* 0x000fe20008000000 */
[----:B------:R-:W-:-:S05]  /*04a0*/  LOP3.LUT R8, R8, 0x1fc, RZ, 0xc0, !PT ;  /* 0x000001fc08087812 */ /* 0x000fca00078ec0ff */
[----:B------:R-:W-:Y:S02]  /*04b0*/  IMAD R4, R8, 0x4, R3 ;  /* 0x0000000408047824 */ /* 0x000fe400078e0203 */
[----:B------:R-:W-:Y:S01]  /*04c0*/  IMAD.SHL.U32 R18, R18, 0x4, RZ ;  /* 0x0000000412127824 */ /* 0x000fe200078e00ff */
[----:B------:R-:W0:Y:S04]  /*04d0*/  LDC.64 R2, c[0x0][0x218] ;  /* 0x00008600ff027b82 */ /* 0x000e280000000a00 */
[----:B------:R-:W-:-:S04]  /*04e0*/  LOP3.LUT R18, R19, 0x3c, R18, 0xf8, !PT ;  /* 0x0000003c13127812 */ /* 0x000fc800078ef812 */
[----:B------:R-:W-:-:S04]  /*04f0*/  SHF.R.S32.HI R9, RZ, 0x1f, R18 ;  /* 0x0000001fff097819 */ /* 0x000fc80000011412 */
[----:B------:R-:W-:-:S04]  /*0500*/  LEA.HI R9, R9, R18, RZ, 0x8 ;  /* 0x0000001209097211 */ /* 0x000fc800078f40ff */
[----:B------:R-:W-:Y:S02]  /*0510*/  LOP3.LUT R11, R9, 0xffffff00, RZ, 0xc0, !PT ;  /* 0xffffff00090b7812 */ /* 0x000fe400078ec0ff */
[----:B------:R-:W-:Y:S02]  /*0520*/  SHF.R.S32.HI R10, RZ, 0x8, R9 ;  /* 0x00000008ff0a7819 */ /* 0x000fe40000011409 */
[C---:B------:R-:W-:Y:S01]  /*0530*/  ISETP.GE.AND P0, PT, R18.reuse, 0x10000, PT ;  /* 0x000100001200780c */ /* 0x040fe20003f06270 */
[----:B------:R-:W-:Y:S01]  /*0540*/  IMAD.IADD R11, R18, 0x1, -R11 ;  /* 0x00000001120b7824 */ /* 0x000fe200078e0a0b */
[----:B------:R-:W-:Y:S02]  /*0550*/  LOP3.LUT R9, R15, R0, RZ, 0xfc, !PT ;  /* 0x000000000f097212 */ /* 0x000fe400078efcff */
[----:B------:R-:W-:Y:S01]  /*0560*/  LOP3.LUT R0, R15, 0x8, R0, 0xfe, !PT ;  /* 0x000000080f007812 */ /* 0x000fe200078efe00 */
[----:B------:R-:W-:Y:S01]  /*0570*/  IMAD R12, R10, 0x900, R11 ;  /* 0x000009000a0c7824 */ /* 0x000fe200078e020b */
[----:B------:R-:W-:-:S02]  /*0580*/  ISETP.LT.AND P1, PT, R9, 0x9, !P0 ;  /* 0x000000090900780c */ /* 0x000fc40004721270 */
[----:B------:R-:W-:Y:S01]  /*0590*/  ISETP.LT.AND P0, PT, R0, 0x9, !P0 ;  /* 0x000000090000780c */ /* 0x000fe20004701270 */
[----:B------:R-:W-:-:S04]  /*05a0*/  IMAD R11, R9, 0x100, R12 ;  /* 0x00000100090b7824 */ /* 0x000fc800078e020c */
[----:B0-----:R-:W-:Y:S01]  /*05b0*/  IMAD.WIDE R10, R11, 0x4, R2 ;  /* 0x000000040b0a7825 */ /* 0x001fe200078e0202 */
[----:B--2---:R-:W-:Y:S04]  /*05c0*/  STS [R13+0x20], R14 ;  /* 0x0000200e0d007388 */ /* 0x004fe80000000800 */
[----:B---3--:R-:W-:Y:S04]  /*05d0*/  STS [R13+0x40], R20 ;  /* 0x000040140d007388 */ /* 0x008fe80000000800 */
[----:B----4-:R-:W-:Y:S04]  /*05e0*/  STS [R13+0x60], R21 ;  /* 0x000060150d007388 */ /* 0x010fe80000000800 */
[----:B-----5:R-:W-:Y:S04]  /*05f0*/  STS [R13+0x80], R22 ;  /* 0x000080160d007388 */ /* 0x020fe80000000800 */
[----:B------:R-:W-:Y:S04]  /*0600*/  STS [R13+0xa0], R24 ;  /* 0x0000a0180d007388 */ /* 0x000fe80000000800 */
[----:B------:R-:W-:Y:S04]  /*0610*/  STS [R13+0xc0], R23 ;  /* 0x0000c0170d007388 */ /* 0x000fe80000000800 */
[----:B------:R-:W-:Y:S04]  /*0620*/  STS [R13], R25 ;  /* 0x000000190d007388 */ /* 0x000fe80000000800 */
[----:B------:R0:W-:Y:S01]  /*0630*/  STS [R13+0xe0], R26 ;  /* 0x0000e01a0d007388 */ /* 0x0001e20000000800 */
[----:B------:R-:W-:Y:S06]  /*0640*/  BAR.SYNC.DEFER_BLOCKING 0x0 ;  /* 0x0000000000007b1d */ /* 0x000fec0000010000 */
[----:B------:R-:W1:Y:S01]  /*0650*/  LDS.128 R4, [R4] ;  /* 0x0000000004047984 */ /* 0x000e620000000c00 */
[----:B0-----:R-:W-:-:S04]  /*0660*/  LOP3.LUT R13, R8, 0x200, RZ, 0xfc, !PT ;  /* 0x00000200080d7812 */ /* 0x001fc800078efcff */
[----:B------:R-:W-:-:S04]  /*0670*/  SHF.R.U32.HI R13, RZ, 0x2, R13 ;  /* 0x00000002ff0d7819 */ /* 0x000fc8000001160d */
[----:B------:R-:W-:-:S05]  /*0680*/  LOP3.LUT R13, R13, 0xf0, RZ, 0xc0, !PT ;  /* 0x000000f00d0d7812 */ /* 0x000fca00078ec0ff */
[----:B------:R-:W-:-:S04]  /*0690*/  VIADD R13, R13, UR4 ;  /* 0x000000040d0d7c36 */ /* 0x000fc80008000000 */
[----:B------:R-:W-:Y:S01]  /*06a0*/  IMAD R13, R8, 0x4, R13 ;  /* 0x00000004080d7824 */ /* 0x000fe200078e020d */
[----:B-1----:R0:W-:Y:S02]  /*06b0*/  @P1 STG.E.128 desc[UR6][R10.64], R4 ;  /* 0x000000040a001986 */ /* 0x0021e4000c101d06 */
[----:B0-----:R-:W-:Y:S05]  /*06c0*/  @!P0 EXIT ;  /* 0x000000000000894d */ /* 0x001fea0003800000 */
[----:B0-----:R-:W0:Y:S01]  /*06d0*/  LDS.128 R8, [R13+0x800] ;  /* 0x000800000d087984 */ /* 0x001e220000000c00 */
[----:B------:R-:W-:-:S04]  /*06e0*/  IMAD R5, R0, 0x100, R12 ;  /* 0x0000010000057824 */ /* 0x000fc800078e020c */
[----:B------:R-:W-:-:S05]  /*06f0*/  IMAD.WIDE R2, R5, 0x4, R2 ;  /* 0x0000000405027825 */ /* 0x000fca00078e0202 */
[----:B0-----:R-:W-:Y:S01]  /*0700*/  STG.E.128 desc[UR6][R2.64], R8 ;  /* 0x0000000802007986 */ /* 0x001fe2000c101d06 */
[----:B------:R-:W-:Y:S05]  /*0710*/  EXIT ;  /* 0x000000000000794d */ /* 0x000fea0003800000 */
.L_x_0:
[----:B------:R-:W-:-:S00]  /*0720*/  BRA `(.L_x_0) ;  /* 0xfffffffc00fc7947 */ /* 0x000fc0000383ffff */
[----:B------:R-:W-:-:S00]  /*0730*/  NOP ;  /* 0x0000000000007918 */ /* 0x000fc00000000000 */
        /* <DEDUP_REMOVED lines=12> */
.L_x_1:


//--------------------- .nv.shared.triton_poi_fused_convolution_div_max_pool2d_with_indices_relu_sub_6 --------------------------
	.section	.nv.shared.triton_poi_fused_convolution_div_max_pool2d_with_indices_relu_sub_6,"aw",@nobits
	.sectionflags	@""
	.align	16
	.zero		1024


//--------------------- .nv.constant0.triton_poi_fused_convolution_div_max_pool2d_with_indices_relu_sub_6 --------------------------
	.section	.nv.constant0.triton_poi_fused_convolution_div_max_pool2d_with_indices_relu_sub_6,"a",@progbits
	.sectionflags	@""
	.align	4
.nv.constant0.triton_poi_fused_convolution_div_max_pool2d_with_indices_relu_sub_6:
	.zero		552
